	.headerflags	@"EF_CUDA_TEXMODE_UNIFIED EF_CUDA_64BIT_ADDRESS EF_CUDA_ACCELERATORS EF_CUDA_SM90 EF_CUDA_VIRTUAL_SM(EF_CUDA_SM90)"
	.elftype	@"ET_EXEC"


//--------------------- .nv.info                  --------------------------
	.section	.nv.info,"",@"SHT_CUDA_INFO"
	.align	4


	//----- nvinfo : EIATTR_REGCOUNT
	.align		4
        /*0000*/ 	.byte	0x04, 0x2f
        /*0002*/ 	.short	(.L_1 - .L_0)
	.align		4
.L_0:
        /*0004*/ 	.word	index@(triton_poi_fused_copy_1)
        /*0008*/ 	.word	0x0000000e


	//----- nvinfo : EIATTR_MIN_STACK_SIZE
	.align		4
.L_1:
        /*000c*/ 	.byte	0x04, 0x12
        /*000e*/ 	.short	(.L_3 - .L_2)
	.align		4
.L_2:
        /*0010*/ 	.word	index@(triton_poi_fused_copy_1)
        /*0014*/ 	.word	0x00000000


	//----- nvinfo : EIATTR_FRAME_SIZE
	.align		4
.L_3:
        /*0018*/ 	.byte	0x04, 0x11
        /*001a*/ 	.short	(.L_5 - .L_4)
	.align		4
.L_4:
        /*001c*/ 	.word	index@(triton_poi_fused_copy_1)
        /*0020*/ 	.word	0x00000000


	//----- nvinfo : EIATTR_MIN_STACK_SIZE
	.align		4
.L_5:
        /*0024*/ 	.byte	0x04, 0x12
        /*0026*/ 	.short	(.L_7 - .L_6)
	.align		4
.L_6:
        /*0028*/ 	.word	index@(triton_poi_fused_copy_1)
        /*002c*/ 	.word	0x00000000
.L_7:


//--------------------- .nv.info.triton_poi_fused_copy_1 --------------------------
	.section	.nv.info.triton_poi_fused_copy_1,"",@"SHT_CUDA_INFO"
	.sectionflags	@""
	.align	4


	//----- nvinfo : EIATTR_CUDA_API_VERSION
	.align		4
        /*0000*/ 	.byte	0x04, 0x37
        /*0002*/ 	.short	(.L_9 - .L_8)
.L_8:
        /*0004*/ 	.word	0x0000007c


	//----- nvinfo : EIATTR_KPARAM_INFO
	.align		4
.L_9:
        /*0008*/ 	.byte	0x04, 0x17
        /*000a*/ 	.short	(.L_11 - .L_10)
.L_10:
        /*000c*/ 	.word	0x00000000
        /*0010*/ 	.short	0x0002
        /*0012*/ 	.short	0x0010
        /*0014*/ 	.byte	0x00, 0xf0, 0x11, 0x00


	//----- nvinfo : EIATTR_KPARAM_INFO
	.align		4
.L_11:
        /*0018*/ 	.byte	0x04, 0x17
        /*001a*/ 	.short	(.L_13 - .L_12)
.L_12:
        /*001c*/ 	.word	0x00000000
        /*0020*/ 	.short	0x0001
        /*0022*/ 	.short	0x0008
        /*0024*/ 	.byte	0x00, 0xf4, 0x21, 0x00


	//----- nvinfo : EIATTR_KPARAM_INFO
	.align		4
.L_13:
        /*0028*/ 	.byte	0x04, 0x17
        /*002a*/ 	.short	(.L_15 - .L_14)
.L_14:
        /*002c*/ 	.word	0x00000000
        /*0030*/ 	.short	0x0000
        /*0032*/ 	.short	0x0000
        /*0034*/ 	.byte	0x00, 0xf4, 0x21, 0x00


	//----- nvinfo : EIATTR_SPARSE_MMA_MASK
	.align		4
.L_15:
        /*0038*/ 	.byte	0x03, 0x50
        /*003a*/ 	.short	0x0000


	//----- nvinfo : EIATTR_MAXREG_COUNT
	.align		4
        /*003c*/ 	.byte	0x03, 0x1b
        /*003e*/ 	.short	0x00ff


	//----- nvinfo : EIATTR_EXIT_INSTR_OFFSETS
	.align		4
        /*0040*/ 	.byte	0x04, 0x1c
        /*0042*/ 	.short	(.L_17 - .L_16)


	//   ....[0]....
.L_16:
        /*0044*/ 	.word	0x000002a0


	//   ....[1]....
        /*0048*/ 	.word	0x000002c0


	//----- nvinfo : EIATTR_REQNTID
	.align		4
.L_17:
        /*004c*/ 	.byte	0x04, 0x10
        /*004e*/ 	.short	(.L_19 - .L_18)
.L_18:
        /*0050*/ 	.word	0x00000020
        /*0054*/ 	.word	0x00000001
        /*0058*/ 	.word	0x00000001


	//----- nvinfo : EIATTR_CBANK_PARAM_SIZE
	.align		4
.L_19:
        /*005c*/ 	.byte	0x03, 0x19
        /*005e*/ 	.short	0x0014


	//----- nvinfo : EIATTR_PARAM_CBANK
	.align		4
        /*0060*/ 	.byte	0x04, 0x0a
        /*0062*/ 	.short	(.L_21 - .L_20)
	.align		4
.L_20:
        /*0064*/ 	.word	index@(.nv.constant0.triton_poi_fused_copy_1)
        /*0068*/ 	.short	0x0210
        /*006a*/ 	.short	0x0014


	//----- nvinfo : EIATTR_SW_WAR
	.align		4
.L_21:
        /*006c*/ 	.byte	0x04, 0x36
        /*006e*/ 	.short	(.L_23 - .L_22)
.L_22:
        /*0070*/ 	.word	0x00000008
.L_23:


//--------------------- .nv.callgraph             --------------------------
	.section	.nv.callgraph,"",@"SHT_CUDA_CALLGRAPH"
	.align	4
	.sectionentsize	8
	.align		4
        /*0000*/ 	.word	0x00000000
	.align		4
        /*0004*/ 	.word	0xffffffff
	.align		4
        /*0008*/ 	.word	0x00000000
	.align		4
        /*000c*/ 	.word	0xfffffffe
	.align		4
        /*0010*/ 	.word	0x00000000
	.align		4
        /*0014*/ 	.word	0xfffffffd
	.align		4
        /*0018*/ 	.word	0x00000000
	.align		4
        /*001c*/ 	.word	0xfffffffc


//--------------------- .text.triton_poi_fused_copy_1 --------------------------
	.section	.text.triton_poi_fused_copy_1,"ax",@progbits
	.align	128
        .global         triton_poi_fused_copy_1
        .type           triton_poi_fused_copy_1,@function
        .size           triton_poi_fused_copy_1,(.L_x_1 - triton_poi_fused_copy_1)
        .other          triton_poi_fused_copy_1,@"STO_CUDA_ENTRY STV_DEFAULT"
triton_poi_fused_copy_1:
.text.triton_poi_fused_copy_1:
[----:B------:R-:W0:Y:S02]  /*0000*/  LDC R1, c[0x0][0x28] ;  /* 0x00000a00ff017b82 */ /* 0x000e240000000800 */
[----:B------:R-:W1:Y:S01]  /*0010*/  S2R R0, SR_TID.X ;  /* 0x0000000000007919 */ /* 0x000e620000002100 */
[----:B------:R-:W-:Y:S01]  /*0020*/  ULDC.64 UR4, c[0x0][0x210] ;  /* 0x0000840000047ab9 */ /* 0x000fe20000000a00 */
[----:B------:R-:W-:Y:S01]  /*0030*/  CS2R R8, SRZ ;  /* 0x0000000000087805 */ /* 0x000fe2000001ff00 */
[----:B------:R-:W2:Y:S01]  /*0040*/  S2R R7, SR_CTAID.X ;  /* 0x0000000000077919 */ /* 0x000ea20000002500 */
[----:B-1----:R-:W-:-:S05]  /*0050*/  LOP3.LUT R0, R0, 0x1f, RZ, 0xc0, !PT ;  /* 0x0000001f00007812 */ /* 0x002fca00078ec0ff */
[----:B--2---:R-:W-:-:S04]  /*0060*/  IMAD R7, R7, 0x20, R0 ;  /* 0x0000002007077824 */ /* 0x004fc800078e0200 */
[----:B------:R-:W-:-:S05]  /*0070*/  IMAD.HI R0, R7, 0x2aaaaaab, RZ ;  /* 0x2aaaaaab07007827 */ /* 0x000fca00078e02ff */
[----:B------:R-:W-:-:S05]  /*0080*/  LEA.HI R0, R0, R0, RZ, 0x1 ;  /* 0x0000000000007211 */ /* 0x000fca00078f08ff */
[C---:B------:R-:W-:Y:S02]  /*0090*/  IMAD R6, R0.reuse, -0x6, R7 ;  /* 0xfffffffa00067824 */ /* 0x040fe400078e0207 */
[----:B------:R-:W-:Y:S02]  /*00a0*/  IMAD.SHL.U32 R3, R0, 0x4, RZ ;  /* 0x0000000400037824 */ /* 0x000fe400078e00ff */
[C---:B------:R-:W-:Y:S01]  /*00b0*/  VIADD R4, R6.reuse, 0x3 ;  /* 0x0000000306047836 */ /* 0x040fe20000000000 */
[----:B------:R-:W-:Y:S01]  /*00c0*/  SHF.R.S32.HI R0, RZ, 0x1f, R6 ;  /* 0x0000001fff007819 */ /* 0x000fe20000011406 */
[----:B------:R-:W-:-:S03]  /*00d0*/  VIADD R2, R6, 0xffffffff ;  /* 0xffffffff06027836 */ /* 0x000fc60000000000 */
[----:B------:R-:W-:Y:S02]  /*00e0*/  ISETP.GE.U32.AND P0, PT, R4, 0x4, PT ;  /* 0x000000040400780c */ /* 0x000fe40003f06070 */
[----:B------:R-:W-:Y:S02]  /*00f0*/  ISETP.GE.U32.AND P1, PT, R2, 0x4, PT ;  /* 0x000000040200780c */ /* 0x000fe40003f26070 */
[----:B------:R-:W-:Y:S02]  /*0100*/  IADD3 R4, P2, R6, R3, RZ ;  /* 0x0000000306047210 */ /* 0x000fe40007f5e0ff */
[C---:B------:R-:W-:Y:S02]  /*0110*/  ISETP.LT.AND P5, PT, R7.reuse, 0x18, !P0 ;  /* 0x000000180700780c */ /* 0x040fe400047a1270 */
[----:B------:R-:W-:Y:S02]  /*0120*/  ISETP.LT.AND P3, PT, R7, 0x18, !P1 ;  /* 0x000000180700780c */ /* 0x000fe40004f61270 */
[----:B------:R-:W-:-:S02]  /*0130*/  LEA.HI.X.SX32 R3, R3, R0, 0x1, P2 ;  /* 0x0000000003037211 */ /* 0x000fc400010f0eff */
[----:B------:R-:W-:Y:S02]  /*0140*/  LEA R2, P4, R4, UR4, 0x2 ;  /* 0x0000000404027c11 */ /* 0x000fe4000f8810ff */
[----:B------:R-:W-:Y:S02]  /*0150*/  ISETP.GT.AND P2, PT, R6, 0x4, PT ;  /* 0x000000040600780c */ /* 0x000fe40003f44270 */
[----:B------:R-:W-:Y:S01]  /*0160*/  LEA.HI.X R3, R4, UR5, R3, 0x2, P4 ;  /* 0x0000000504037c11 */ /* 0x000fe2000a0f1403 */
[----:B------:R-:W-:Y:S01]  /*0170*/  ULDC.64 UR4, c[0x0][0x208] ;  /* 0x0000820000047ab9 */ /* 0x000fe20000000a00 */
[C---:B------:R-:W-:Y:S01]  /*0180*/  ISETP.LT.AND P4, PT, R7.reuse, 0x18, P2 ;  /* 0x000000180700780c */ /* 0x040fe20001781270 */
[----:B------:R-:W-:Y:S01]  /*0190*/  IMAD.MOV.U32 R0, RZ, RZ, RZ ;  /* 0x000000ffff007224 */ /* 0x000fe200078e00ff */
[----:B------:R-:W1:Y:S01]  /*01a0*/  LDC.64 R4, c[0x0][0x218] ;  /* 0x00008600ff047b82 */ /* 0x000e620000000a00 */
[----:B------:R-:W2:Y:S04]  /*01b0*/  @P5 LDG.E R8, desc[UR4][R2.64+0xc] ;  /* 0x00000c0402085981 */ /* 0x000ea8000c1e1900 */
[----:B------:R-:W3:Y:S06]  /*01c0*/  @P3 LDG.E R9, desc[UR4][R2.64+-0x4] ;  /* 0xfffffc0402093981 */ /* 0x000eec000c1e1900 */
[----:B------:R1:W4:Y:S02]  /*01d0*/  @P4 LDG.E R0, desc[UR4][R2.64+-0x14] ;  /* 0xffffec0402004981 */ /* 0x000324000c1e1900 */
[----:B-1----:R-:W-:Y:S01]  /*01e0*/  IMAD.WIDE R2, R7, 0x4, R4 ;  /* 0x0000000407027825 */ /* 0x002fe200078e0204 */
[----:B--2---:R-:W-:-:S02]  /*01f0*/  SEL R8, R8, RZ, P5 ;  /* 0x000000ff08087207 */ /* 0x004fc40002800000 */
[----:B------:R-:W-:Y:S02]  /*0200*/  ISETP.GE.AND P5, PT, R6, 0x1, PT ;  /* 0x000000010600780c */ /* 0x000fe40003fa6270 */
[----:B---3--:R-:W-:Y:S01]  /*0210*/  SEL R9, R9, RZ, P3 ;  /* 0x000000ff09097207 */ /* 0x008fe20001800000 */
[----:B------:R-:W-:Y:S01]  /*0220*/  FMUL R8, R8, 0.0625 ;  /* 0x3d80000008087820 */ /* 0x000fe20000400000 */
[----:B------:R-:W-:-:S03]  /*0230*/  ISETP.GE.AND P3, PT, R7, 0x18, PT ;  /* 0x000000180700780c */ /* 0x000fc60003f66270 */
[----:B------:R-:W-:Y:S01]  /*0240*/  FMUL R9, R9, 0.0625 ;  /* 0x3d80000009097820 */ /* 0x000fe20000400000 */
[----:B----4-:R-:W-:Y:S02]  /*0250*/  SEL R0, R0, RZ, P4 ;  /* 0x000000ff00007207 */ /* 0x010fe40002000000 */
[----:B------:R-:W-:-:S03]  /*0260*/  FSEL R8, R8, +QNAN , !P0 ;  /* 0x7fc0000008087808 */ /* 0x000fc60004000000 */
[----:B------:R-:W-:Y:S01]  /*0270*/  FMUL R11, R0, 0.0625 ;  /* 0x3d800000000b7820 */ /* 0x000fe20000400000 */
[----:B------:R-:W-:-:S04]  /*0280*/  @P5 FSEL R8, R9, +QNAN , !P1 ;  /* 0x7fc0000009085808 */ /* 0x000fc80004800000 */
[----:B------:R-:W-:Y:S01]  /*0290*/  FSEL R11, R11, R8, P2 ;  /* 0x000000080b0b7208 */ /* 0x000fe20001000000 */
[----:B------:R-:W-:Y:S06]  /*02a0*/  @P3 EXIT ;  /* 0x000000000000394d */ /* 0x000fec0003800000 */
[----:B------:R-:W-:Y:S01]  /*02b0*/  STG.E desc[UR4][R2.64], R11 ;  /* 0x0000000b02007986 */ /* 0x000fe2000c101904 */
[----:B------:R-:W-:Y:S05]  /*02c0*/  EXIT ;  /* 0x000000000000794d */ /* 0x000fea0003800000 */
.L_x_0:
[----:B------:R-:W-:-:S00]  /*02d0*/  BRA `(.L_x_0) ;  /* 0xfffffffc00fc7947 */ /* 0x000fc0000383ffff */
[----:B------:R-:W-:-:S00]  /*02e0*/  NOP ;  /* 0x0000000000007918 */ /* 0x000fc00000000000 */
        /* <DEDUP_REMOVED lines=9> */
.L_x_1:


//--------------------- .nv.constant0.triton_poi_fused_copy_1 --------------------------
	.section	.nv.constant0.triton_poi_fused_copy_1,"a",@progbits
	.sectionflags	@""
	.align	4
.nv.constant0.triton_poi_fused_copy_1:
	.zero		548
